//
// Generated by NVIDIA NVVM Compiler
//
// Compiler Build ID: CL-36424714
// Cuda compilation tools, release 13.0, V13.0.88
// Based on NVVM 20.0.0
//

.version 9.0
.target sm_100
.address_size 64

	// .globl	_Z3fftPf

.visible .entry _Z3fftPf(
	.param .u64 .ptr .align 1 _Z3fftPf_param_0
)
{
	.reg .b32 	%r<3>;
	.reg .b32 	%f<74>;
	.reg .b64 	%rd<5>;

	ld.param.u64 	%rd1, [_Z3fftPf_param_0];
	cvta.to.global.u64 	%rd2, %rd1;
	mov.u32 	%r1, %tid.x;
	shl.b32 	%r2, %r1, 4;
	mul.wide.u32 	%rd3, %r2, 4;
	add.s64 	%rd4, %rd2, %rd3;
	ld.global.f32 	%f1, [%rd4];
	ld.global.f32 	%f2, [%rd4+32];
	add.f32 	%f3, %f1, %f2;
	ld.global.f32 	%f4, [%rd4+4];
	ld.global.f32 	%f5, [%rd4+36];
	add.f32 	%f6, %f4, %f5;
	sub.f32 	%f7, %f1, %f2;
	sub.f32 	%f8, %f4, %f5;
	ld.global.f32 	%f9, [%rd4+8];
	ld.global.f32 	%f10, [%rd4+40];
	add.f32 	%f11, %f9, %f10;
	ld.global.f32 	%f12, [%rd4+12];
	ld.global.f32 	%f13, [%rd4+44];
	add.f32 	%f14, %f12, %f13;
	sub.f32 	%f15, %f9, %f10;
	sub.f32 	%f16, %f12, %f13;
	ld.global.f32 	%f17, [%rd4+16];
	ld.global.f32 	%f18, [%rd4+48];
	add.f32 	%f19, %f17, %f18;
	ld.global.f32 	%f20, [%rd4+20];
	ld.global.f32 	%f21, [%rd4+52];
	add.f32 	%f22, %f20, %f21;
	sub.f32 	%f23, %f20, %f21;
	sub.f32 	%f24, %f18, %f17;
	ld.global.f32 	%f25, [%rd4+24];
	ld.global.f32 	%f26, [%rd4+56];
	add.f32 	%f27, %f25, %f26;
	ld.global.f32 	%f28, [%rd4+28];
	ld.global.f32 	%f29, [%rd4+60];
	add.f32 	%f30, %f28, %f29;
	sub.f32 	%f31, %f25, %f26;
	sub.f32 	%f32, %f28, %f29;
	mul.f32 	%f33, %f15, 0f3F3504F3;
	mul.f32 	%f34, %f16, 0f3F3504F3;
	add.f32 	%f35, %f33, %f34;
	sub.f32 	%f36, %f34, %f33;
	mul.f32 	%f37, %f31, 0f3F3504F3;
	mul.f32 	%f38, %f32, 0f3F3504F3;
	sub.f32 	%f39, %f38, %f37;
	neg.f32 	%f40, %f38;
	sub.f32 	%f41, %f40, %f37;
	add.f32 	%f42, %f3, %f19;
	add.f32 	%f43, %f6, %f22;
	sub.f32 	%f44, %f3, %f19;
	sub.f32 	%f45, %f6, %f22;
	add.f32 	%f46, %f11, %f27;
	add.f32 	%f47, %f14, %f30;
	sub.f32 	%f48, %f14, %f30;
	sub.f32 	%f49, %f27, %f11;
	add.f32 	%f50, %f7, %f23;
	add.f32 	%f51, %f8, %f24;
	sub.f32 	%f52, %f7, %f23;
	sub.f32 	%f53, %f8, %f24;
	add.f32 	%f54, %f35, %f39;
	add.f32 	%f55, %f36, %f41;
	sub.f32 	%f56, %f36, %f41;
	sub.f32 	%f57, %f39, %f35;
	add.f32 	%f58, %f42, %f46;
	st.global.f32 	[%rd4], %f58;
	add.f32 	%f59, %f43, %f47;
	st.global.f32 	[%rd4+4], %f59;
	add.f32 	%f60, %f50, %f54;
	st.global.f32 	[%rd4+8], %f60;
	add.f32 	%f61, %f51, %f55;
	st.global.f32 	[%rd4+12], %f61;
	add.f32 	%f62, %f44, %f48;
	st.global.f32 	[%rd4+16], %f62;
	add.f32 	%f63, %f45, %f49;
	st.global.f32 	[%rd4+20], %f63;
	add.f32 	%f64, %f52, %f56;
	st.global.f32 	[%rd4+24], %f64;
	add.f32 	%f65, %f53, %f57;
	st.global.f32 	[%rd4+28], %f65;
	sub.f32 	%f66, %f42, %f46;
	st.global.f32 	[%rd4+32], %f66;
	sub.f32 	%f67, %f43, %f47;
	st.global.f32 	[%rd4+36], %f67;
	sub.f32 	%f68, %f50, %f54;
	st.global.f32 	[%rd4+40], %f68;
	sub.f32 	%f69, %f51, %f55;
	st.global.f32 	[%rd4+44], %f69;
	sub.f32 	%f70, %f44, %f48;
	st.global.f32 	[%rd4+48], %f70;
	sub.f32 	%f71, %f45, %f49;
	st.global.f32 	[%rd4+52], %f71;
	sub.f32 	%f72, %f52, %f56;
	st.global.f32 	[%rd4+56], %f72;
	sub.f32 	%f73, %f53, %f57;
	st.global.f32 	[%rd4+60], %f73;
	ret;

}


// ===== COMPILED SASS (sm_100) =====

	.target	sm_100

	.elftype	@"ET_EXEC"


//--------------------- .note.nv.tkinfo           --------------------------
	.section	.note.nv.tkinfo,"",@"SHT_NOTE"
	.sectionflags	@"SHF_NOTE_NV_TKINFO"
	.tkinfo
        /*0018*/ 	.word	0x00000002
        /*0030*/ 	.string	""
        /*0030*/ 	.string	"ptxas"
        /*0030*/ 	.string	"Cuda compilation tools, release 13.0, V13.0.88"
        /*0030*/ 	.string	"Build cuda_13.0.r13.0/compiler.36424714_0"
        /*0030*/ 	.string	"-arch sm_100 -m 64 "



//--------------------- .note.nv.cuinfo           --------------------------
	.section	.note.nv.cuinfo,"",@"SHT_NOTE"
	.sectionflags	@"SHF_NOTE_NV_CUINFO"
        /*0018*/ 	.short	0x0002
        /*001a*/ 	.short	0x0064
        /*001c*/ 	.short	0x0082
	.zero		2


//--------------------- .nv.info                  --------------------------
	.section	.nv.info,"",@"SHT_CUDA_INFO"
	.align	4


	//----- nvinfo : EIATTR_REGCOUNT
	.align		4
        /*0000*/ 	.byte	0x04, 0x2f
        /*0002*/ 	.short	(.L_1 - .L_0)
	.align		4
.L_0:
        /*0004*/ 	.word	index@(_Z3fftPf)
        /*0008*/ 	.word	0x0000001c


	//----- nvinfo : EIATTR_FRAME_SIZE
	.align		4
.L_1:
        /*000c*/ 	.byte	0x04, 0x11
        /*000e*/ 	.short	(.L_3 - .L_2)
	.align		4
.L_2:
        /*0010*/ 	.word	index@(_Z3fftPf)
        /*0014*/ 	.word	0x00000000


	//----- nvinfo : EIATTR_MIN_STACK_SIZE
	.align		4
.L_3:
        /*0018*/ 	.byte	0x04, 0x12
        /*001a*/ 	.short	(.L_5 - .L_4)
	.align		4
.L_4:
        /*001c*/ 	.word	index@(_Z3fftPf)
        /*0020*/ 	.word	0x00000000
.L_5:


//--------------------- .nv.compat                --------------------------
	.section	.nv.compat,"",@"SHT_CUDA_COMPAT_INFO"
	.align	4
        /*0000*/ 	.byte	0x02, 0x09, 0x00, 0x00, 0x02, 0x02, 0x01, 0x00, 0x02, 0x05, 0x05, 0x00, 0x03, 0x07, 0x01, 0x01
        /*0010*/ 	.byte	0x02, 0x03, 0x00, 0x00, 0x02, 0x06, 0x01, 0x00, 0x04, 0x0b, 0x08, 0x00, 0x09, 0x00, 0x00, 0x00
        /*0020*/ 	.byte	0x00, 0x00, 0x00, 0x00


//--------------------- .nv.info._Z3fftPf         --------------------------
	.section	.nv.info._Z3fftPf,"",@"SHT_CUDA_INFO"
	.sectionflags	@""
	.align	4


	//----- nvinfo : EIATTR_CUDA_API_VERSION
	.align		4
        /*0000*/ 	.byte	0x04, 0x37
        /*0002*/ 	.short	(.L_7 - .L_6)
.L_6:
        /*0004*/ 	.word	0x00000082


	//----- nvinfo : EIATTR_KPARAM_INFO
	.align		4
.L_7:
        /*0008*/ 	.byte	0x04, 0x17
        /*000a*/ 	.short	(.L_9 - .L_8)
.L_8:
        /*000c*/ 	.word	0x00000000
        /*0010*/ 	.short	0x0000
        /*0012*/ 	.short	0x0000
        /*0014*/ 	.byte	0x00, 0xf5, 0x21, 0x00


	//----- nvinfo : EIATTR_SPARSE_MMA_MASK
	.align		4
.L_9:
        /*0018*/ 	.byte	0x03, 0x50
        /*001a*/ 	.short	0x0000


	//----- nvinfo : EIATTR_MAXREG_COUNT
	.align		4
        /*001c*/ 	.byte	0x03, 0x1b
        /*001e*/ 	.short	0x00ff


	//----- nvinfo : EIATTR_MERCURY_ISA_VERSION
	.align		4
        /*0020*/ 	.byte	0x03, 0x5f
        /*0022*/ 	.short	0x0101


	//----- nvinfo : EIATTR_VRC_CTA_INIT_COUNT
	.align		4
        /*0024*/ 	.byte	0x02, 0x4a
	.zero		1
	.zero		1


	//----- nvinfo : EIATTR_EXIT_INSTR_OFFSETS
	.align		4
        /*0028*/ 	.byte	0x04, 0x1c
        /*002a*/ 	.short	(.L_11 - .L_10)


	//   ....[0]....
.L_10:
        /*002c*/ 	.word	0x000005c0


	//----- nvinfo : EIATTR_CBANK_PARAM_SIZE
	.align		4
.L_11:
        /*0030*/ 	.byte	0x03, 0x19
        /*0032*/ 	.short	0x0008


	//----- nvinfo : EIATTR_PARAM_CBANK
	.align		4
        /*0034*/ 	.byte	0x04, 0x0a
        /*0036*/ 	.short	(.L_13 - .L_12)
	.align		4
.L_12:
        /*0038*/ 	.word	index@(.nv.constant0._Z3fftPf)
        /*003c*/ 	.short	0x0380
        /*003e*/ 	.short	0x0008


	//----- nvinfo : EIATTR_SW_WAR
	.align		4
.L_13:
        /*0040*/ 	.byte	0x04, 0x36
        /*0042*/ 	.short	(.L_15 - .L_14)
.L_14:
        /*0044*/ 	.word	0x00000008
.L_15:


//--------------------- .nv.callgraph             --------------------------
	.section	.nv.callgraph,"",@"SHT_CUDA_CALLGRAPH"
	.align	4
	.sectionentsize	8
	.align		4
        /*0000*/ 	.word	0x00000000
	.align		4
        /*0004*/ 	.word	0xffffffff
	.align		4
        /*0008*/ 	.word	0x00000000
	.align		4
        /*000c*/ 	.word	0xfffffffe
	.align		4
        /*0010*/ 	.word	0x00000000
	.align		4
        /*0014*/ 	.word	0xfffffffd
	.align		4
        /*0018*/ 	.word	0x00000000
	.align		4
        /*001c*/ 	.word	0xfffffffc


//--------------------- .text._Z3fftPf            --------------------------
	.section	.text._Z3fftPf,"ax",@progbits
	.align	128
        .global         _Z3fftPf
        .type           _Z3fftPf,@function
        .size           _Z3fftPf,(.L_x_1 - _Z3fftPf)
        .other          _Z3fftPf,@"STO_CUDA_ENTRY STV_DEFAULT"
_Z3fftPf:
.text._Z3fftPf:
[----:B------:R-:W-:Y:S01]  /*0000*/  LDC R1, c[0x0][0x37c] ;  /* 0x0000df00ff017b82 */ /* 0x000fe20000000800 */
[----:B------:R-:W0:Y:S07]  /*0010*/  S2R R5, SR_TID.X ;  /* 0x0000000000057919 */ /* 0x000e2e0000002100 */
[----:B------:R-:W1:Y:S01]  /*0020*/  LDC.64 R2, c[0x0][0x380] ;  /* 0x0000e000ff027b82 */ /* 0x000e620000000a00 */
[----:B------:R-:W2:Y:S01]  /*0030*/  LDCU.64 UR4, c[0x0][0x358] ;  /* 0x00006b00ff0477ac */ /* 0x000ea20008000a00 */
[----:B0-----:R-:W-:-:S05]  /*0040*/  SHF.L.U32 R5, R5, 0x4, RZ ;  /* 0x0000000405057819 */ /* 0x001fca00000006ff */
[----:B-1----:R-:W-:-:S05]  /*0050*/  IMAD.WIDE.U32 R2, R5, 0x4, R2 ;  /* 0x0000000405027825 */ /* 0x002fca00078e0002 */
[----:B--2---:R-:W2:Y:S04]  /*0060*/  LDG.E R6, desc[UR4][R2.64] ;  /* 0x0000000402067981 */ /* 0x004ea8000c1e1900 */
[----:B------:R-:W2:Y:S04]  /*0070*/  LDG.E R9, desc[UR4][R2.64+0x20] ;  /* 0x0000200402097981 */ /* 0x000ea8000c1e1900 */
[----:B------:R-:W3:Y:S04]  /*0080*/  LDG.E R10, desc[UR4][R2.64+0x8] ;  /* 0x00000804020a7981 */ /* 0x000ee8000c1e1900 */
[----:B------:R-:W3:Y:S04]  /*0090*/  LDG.E R15, desc[UR4][R2.64+0x28] ;  /* 0x00002804020f7981 */ /* 0x000ee8000c1e1900 */
[----:B------:R-:W4:Y:S04]  /*00a0*/  LDG.E R20, desc[UR4][R2.64+0x10] ;  /* 0x0000100402147981 */ /* 0x000f28000c1e1900 */
[----:B------:R-:W4:Y:S04]  /*00b0*/  LDG.E R21, desc[UR4][R2.64+0x30] ;  /* 0x0000300402157981 */ /* 0x000f28000c1e1900 */
[----:B------:R-:W5:Y:S04]  /*00c0*/  LDG.E R19, desc[UR4][R2.64+0x18] ;  /* 0x0000180402137981 */ /* 0x000f68000c1e1900 */
        /* <DEDUP_REMOVED lines=8> */
[----:B------:R-:W5:Y:S01]  /*0150*/  LDG.E R0, desc[UR4][R2.64+0x3c] ;  /* 0x00003c0402007981 */ /* 0x000f62000c1e1900 */
[C-C-:B--2---:R-:W-:Y:S01]  /*0160*/  FADD R18, R6.reuse, R9.reuse ;  /* 0x0000000906127221 */ /* 0x144fe20000000000 */
[----:B------:R-:W-:Y:S01]  /*0170*/  FADD R6, R6, -R9 ;  /* 0x8000000906067221 */ /* 0x000fe20000000000 */
[C-C-:B---3--:R-:W-:Y:S01]  /*0180*/  FADD R17, R10.reuse, R15.reuse ;  /* 0x0000000f0a117221 */ /* 0x148fe20000000000 */
[----:B------:R-:W-:Y:S01]  /*0190*/  FADD R10, R10, -R15 ;  /* 0x8000000f0a0a7221 */ /* 0x000fe20000000000 */
[C-C-:B----4-:R-:W-:Y:S01]  /*01a0*/  FADD R23, R20.reuse, R21.reuse ;  /* 0x0000001514177221 */ /* 0x150fe20000000000 */
[----:B------:R-:W-:-:S03]  /*01b0*/  FADD R15, -R20, R21 ;  /* 0x00000015140f7221 */ /* 0x000fc60000000100 */
[C-C-:B------:R-:W-:Y:S01]  /*01c0*/  FADD R22, R18.reuse, R23.reuse ;  /* 0x0000001712167221 */ /* 0x140fe20000000000 */
[C-C-:B-----5:R-:W-:Y:S01]  /*01d0*/  FADD R16, R19.reuse, R14.reuse ;  /* 0x0000000e13107221 */ /* 0x160fe20000000000 */
[----:B------:R-:W-:Y:S01]  /*01e0*/  FADD R14, R19, -R14 ;  /* 0x8000000e130e7221 */ /* 0x000fe20000000000 */
[----:B------:R-:W-:Y:S02]  /*01f0*/  FADD R9, R18, -R23 ;  /* 0x8000001712097221 */ /* 0x000fe40000000000 */
[C-C-:B------:R-:W-:Y:S01]  /*0200*/  FADD R25, R17.reuse, R16.reuse ;  /* 0x0000001011197221 */ /* 0x140fe20000000000 */
[----:B------:R-:W-:Y:S01]  /*0210*/  FADD R16, -R17, R16 ;  /* 0x0000001011107221 */ /* 0x000fe20000000100 */
[C-C-:B------:R-:W-:Y:S01]  /*0220*/  FADD R19, R11.reuse, -R8.reuse ;  /* 0x800000080b137221 */ /* 0x140fe20000000000 */
[----:B------:R-:W-:-:S03]  /*0230*/  FADD R11, R11, R8 ;  /* 0x000000080b0b7221 */ /* 0x000fc60000000000 */
[----:B------:R-:W-:Y:S01]  /*0240*/  FMUL R19, R19, 0.70710676908493041992 ;  /* 0x3f3504f313137820 */ /* 0x000fe20000400000 */
[C-C-:B------:R-:W-:Y:S01]  /*0250*/  FADD R18, R13.reuse, -R12.reuse ;  /* 0x8000000c0d127221 */ /* 0x140fe20000000000 */
[----:B------:R-:W-:-:S03]  /*0260*/  FADD R17, R13, R12 ;  /* 0x0000000c0d117221 */ /* 0x000fc60000000000 */
[C-C-:B------:R-:W-:Y:S01]  /*0270*/  FADD R12, R18.reuse, R15.reuse ;  /* 0x0000000f120c7221 */ /* 0x140fe20000000000 */
[----:B------:R-:W-:Y:S01]  /*0280*/  FADD R13, R18, -R15 ;  /* 0x8000000f120d7221 */ /* 0x000fe20000000000 */
[----:B------:R-:W-:Y:S01]  /*0290*/  FADD R20, R7, R4 ;  /* 0x0000000407147221 */ /* 0x000fe20000000000 */
[----:B------:R-:W-:-:S03]  /*02a0*/  FFMA R8, R10, 0.70710676908493041992, R19 ;  /* 0x3f3504f30a087823 */ /* 0x000fc60000000013 */
[----:B------:R-:W-:Y:S01]  /*02b0*/  FADD R15, R17, -R20 ;  /* 0x80000014110f7221 */ /* 0x000fe20000000000 */
[----:B------:R-:W-:Y:S01]  /*02c0*/  FFMA R10, R10, -0.70710676908493041992, R19 ;  /* 0xbf3504f30a0a7823 */ /* 0x000fe20000000013 */
[----:B------:R-:W-:Y:S02]  /*02d0*/  FADD R7, R7, -R4 ;  /* 0x8000000407077221 */ /* 0x000fe40000000000 */
[C-C-:B------:R-:W-:Y:S01]  /*02e0*/  FADD R19, R15.reuse, R16.reuse ;  /* 0x000000100f137221 */ /* 0x140fe20000000000 */
[----:B------:R-:W-:Y:S01]  /*02f0*/  FADD R15, R15, -R16 ;  /* 0x800000100f0f7221 */ /* 0x000fe20000000000 */
[C-C-:B------:R-:W-:Y:S01]  /*0300*/  FADD R16, R5.reuse, R0.reuse ;  /* 0x0000000005107221 */ /* 0x140fe20000000000 */
[----:B------:R-:W-:Y:S01]  /*0310*/  FADD R0, R5, -R0 ;  /* 0x8000000005007221 */ /* 0x000fe20000000000 */
[----:B------:R-:W-:Y:S01]  /*0320*/  FADD R21, R22, R25 ;  /* 0x0000001916157221 */ /* 0x000fe20000000000 */
[----:B------:R-:W-:Y:S01]  /*0330*/  FMUL R5, R14, 0.70710676908493041992 ;  /* 0x3f3504f30e057820 */ /* 0x000fe20000400000 */
[----:B------:R-:W-:Y:S01]  /*0340*/  FADD R17, R17, R20 ;  /* 0x0000001411117221 */ /* 0x000fe20000000000 */
[C-C-:B------:R-:W-:Y:S01]  /*0350*/  FADD R4, R6.reuse, R7.reuse ;  /* 0x0000000706047221 */ /* 0x140fe20000000000 */
[C-C-:B------:R-:W-:Y:S01]  /*0360*/  FADD R18, R11.reuse, R16.reuse ;  /* 0x000000100b127221 */ /* 0x140fe20000000000 */
[----:B------:R-:W-:Y:S01]  /*0370*/  FADD R6, R6, -R7 ;  /* 0x8000000706067221 */ /* 0x000fe20000000000 */
[----:B------:R-:W-:Y:S01]  /*0380*/  FADD R16, R11, -R16 ;  /* 0x800000100b107221 */ /* 0x000fe20000000000 */
[C-C-:B------:R-:W-:Y:S01]  /*0390*/  FFMA R7, R0.reuse, 0.70710676908493041992, -R5.reuse ;  /* 0x3f3504f300077823 */ /* 0x140fe20000000805 */
[----:B------:R0:W-:Y:S01]  /*03a0*/  STG.E desc[UR4][R2.64], R21 ;  /* 0x0000001502007986 */ /* 0x0001e2000c101904 */
[----:B------:R-:W-:Y:S01]  /*03b0*/  FADD R11, R17, R18 ;  /* 0x00000012110b7221 */ /* 0x000fe20000000000 */
[----:B------:R-:W-:Y:S01]  /*03c0*/  FFMA R5, R0, -0.70710676908493041992, -R5 ;  /* 0xbf3504f300057823 */ /* 0x000fe20000000805 */
[----:B------:R-:W-:Y:S01]  /*03d0*/  FADD R23, R9, -R16 ;  /* 0x8000001009177221 */ /* 0x000fe20000000000 */
[----:B------:R1:W-:Y:S01]  /*03e0*/  STG.E desc[UR4][R2.64+0x14], R19 ;  /* 0x0000141302007986 */ /* 0x0003e2000c101904 */
[----:B0-----:R-:W-:Y:S01]  /*03f0*/  FADD R21, R17, -R18 ;  /* 0x8000001211157221 */ /* 0x001fe20000000000 */
[----:B------:R-:W-:Y:S01]  /*0400*/  FADD R17, R9, R16 ;  /* 0x0000001009117221 */ /* 0x000fe20000000000 */
[C-C-:B------:R-:W-:Y:S01]  /*0410*/  FADD R9, R8.reuse, R7.reuse ;  /* 0x0000000708097221 */ /* 0x140fe20000000000 */
[----:B------:R-:W-:Y:S01]  /*0420*/  FADD R8, -R8, R7 ;  /* 0x0000000708087221 */ /* 0x000fe20000000100 */
[C-C-:B------:R-:W-:Y:S01]  /*0430*/  FADD R7, R10.reuse, R5.reuse ;  /* 0x000000050a077221 */ /* 0x140fe20000000000 */
[----:B------:R-:W-:Y:S01]  /*0440*/  FADD R5, R10, -R5 ;  /* 0x800000050a057221 */ /* 0x000fe20000000000 */
[----:B------:R0:W-:Y:S01]  /*0450*/  STG.E desc[UR4][R2.64+0x34], R15 ;  /* 0x0000340f02007986 */ /* 0x0001e2000c101904 */
[----:B-1----:R-:W-:-:S03]  /*0460*/  FADD R19, R4, -R9 ;  /* 0x8000000904137221 */ /* 0x002fc60000000000 */
[----:B------:R1:W-:Y:S01]  /*0470*/  STG.E desc[UR4][R2.64+0x4], R11 ;  /* 0x0000040b02007986 */ /* 0x0003e2000c101904 */
[----:B------:R-:W-:-:S03]  /*0480*/  FADD R25, R22, -R25 ;  /* 0x8000001916197221 */ /* 0x000fc60000000000 */
[----:B------:R2:W-:Y:S01]  /*0490*/  STG.E desc[UR4][R2.64+0x24], R21 ;  /* 0x0000241502007986 */ /* 0x0005e2000c101904 */
[----:B0-----:R-:W-:Y:S01]  /*04a0*/  FADD R15, R4, R9 ;  /* 0x00000009040f7221 */ /* 0x001fe20000000000 */
[C-C-:B------:R-:W-:Y:S01]  /*04b0*/  FADD R9, R12.reuse, R7.reuse ;  /* 0x000000070c097221 */ /* 0x140fe20000000000 */
[----:B-1----:R-:W-:Y:S01]  /*04c0*/  FADD R11, R12, -R7 ;  /* 0x800000070c0b7221 */ /* 0x002fe20000000000 */
[C-C-:B------:R-:W-:Y:S01]  /*04d0*/  FADD R7, R6.reuse, R5.reuse ;  /* 0x0000000506077221 */ /* 0x140fe20000000000 */
[----:B--2---:R-:W-:Y:S01]  /*04e0*/  FADD R21, R6, -R5 ;  /* 0x8000000506157221 */ /* 0x004fe20000000000 */
[C-C-:B------:R-:W-:Y:S01]  /*04f0*/  FADD R5, R13.reuse, R8.reuse ;  /* 0x000000080d057221 */ /* 0x140fe20000000000 */
[----:B------:R-:W-:Y:S01]  /*0500*/  FADD R13, R13, -R8 ;  /* 0x800000080d0d7221 */ /* 0x000fe20000000000 */
[----:B------:R-:W-:Y:S04]  /*0510*/  STG.E desc[UR4][R2.64+0x20], R25 ;  /* 0x0000201902007986 */ /* 0x000fe8000c101904 */
        /* <DEDUP_REMOVED lines=9> */
[----:B------:R-:W-:Y:S01]  /*05b0*/  STG.E desc[UR4][R2.64+0x3c], R13 ;  /* 0x00003c0d02007986 */ /* 0x000fe2000c101904 */
[----:B------:R-:W-:Y:S05]  /*05c0*/  EXIT ;  /* 0x000000000000794d */ /* 0x000fea0003800000 */
.L_x_0:
[----:B------:R-:W-:-:S00]  /*05d0*/  BRA `(.L_x_0) ;  /* 0xfffffffc00fc7947 */ /* 0x000fc0000383ffff */
[----:B------:R-:W-:-:S00]  /*05e0*/  NOP ;  /* 0x0000000000007918 */ /* 0x000fc00000000000 */
        /* <DEDUP_REMOVED lines=9> */
.L_x_1:


//--------------------- .nv.shared.reserved.0     --------------------------
	.section	.nv.shared.reserved.0,"aw",@nobits
	.weak		__nv_reservedSMEM_offset_0_alias
	.size		__nv_reservedSMEM_offset_0_alias, 0, 64
	.other		__nv_reservedSMEM_offset_0_alias,@"STO_CUDA_RESERVED_SHARED STV_DEFAULT"
__nv_reservedSMEM_offset_0_alias:
	.zero		0
	.zero		64


//--------------------- .nv.constant0._Z3fftPf    --------------------------
	.section	.nv.constant0._Z3fftPf,"a",@progbits
	.sectionflags	@""
	.align	4
.nv.constant0._Z3fftPf:
	.zero		904


//--------------------- SYMBOLS --------------------------

	.type		.nv.reservedSmem.offset0,@object
	.size		.nv.reservedSmem.offset0,0x4
